//
// Generated by NVIDIA NVVM Compiler
//
// Compiler Build ID: CL-36424714
// Cuda compilation tools, release 13.0, V13.0.88
// Based on NVVM 20.0.0
//

.version 9.0
.target sm_100
.address_size 64

	// .globl	_Z6arrAddPfS_S_

.visible .entry _Z6arrAddPfS_S_(
	.param .u64 .ptr .align 1 _Z6arrAddPfS_S__param_0,
	.param .u64 .ptr .align 1 _Z6arrAddPfS_S__param_1,
	.param .u64 .ptr .align 1 _Z6arrAddPfS_S__param_2
)
{
	.reg .b32 	%r<5>;
	.reg .b32 	%f<4>;
	.reg .b64 	%rd<11>;

	ld.param.u64 	%rd1, [_Z6arrAddPfS_S__param_0];
	ld.param.u64 	%rd2, [_Z6arrAddPfS_S__param_1];
	ld.param.u64 	%rd3, [_Z6arrAddPfS_S__param_2];
	cvta.to.global.u64 	%rd4, %rd3;
	cvta.to.global.u64 	%rd5, %rd2;
	cvta.to.global.u64 	%rd6, %rd1;
	mov.u32 	%r1, %tid.x;
	mov.u32 	%r2, %ctaid.x;
	mov.u32 	%r3, %ntid.x;
	mad.lo.s32 	%r4, %r2, %r3, %r1;
	mul.wide.s32 	%rd7, %r4, 4;
	add.s64 	%rd8, %rd6, %rd7;
	ld.global.f32 	%f1, [%rd8];
	add.s64 	%rd9, %rd5, %rd7;
	ld.global.f32 	%f2, [%rd9];
	add.f32 	%f3, %f1, %f2;
	add.s64 	%rd10, %rd4, %rd7;
	st.global.f32 	[%rd10], %f3;
	ret;

}


// ===== COMPILED SASS (sm_100) =====

	.target	sm_100

	.elftype	@"ET_EXEC"


//--------------------- .note.nv.tkinfo           --------------------------
	.section	.note.nv.tkinfo,"",@"SHT_NOTE"
	.sectionflags	@"SHF_NOTE_NV_TKINFO"
	.tkinfo
        /*0018*/ 	.word	0x00000002
        /*0030*/ 	.string	""
        /*0030*/ 	.string	"ptxas"
        /*0030*/ 	.string	"Cuda compilation tools, release 13.0, V13.0.88"
        /*0030*/ 	.string	"Build cuda_13.0.r13.0/compiler.36424714_0"
        /*0030*/ 	.string	"-arch sm_100 -m 64 "



//--------------------- .note.nv.cuinfo           --------------------------
	.section	.note.nv.cuinfo,"",@"SHT_NOTE"
	.sectionflags	@"SHF_NOTE_NV_CUINFO"
        /*0018*/ 	.short	0x0002
        /*001a*/ 	.short	0x0064
        /*001c*/ 	.short	0x0082
	.zero		2


//--------------------- .nv.info                  --------------------------
	.section	.nv.info,"",@"SHT_CUDA_INFO"
	.align	4


	//----- nvinfo : EIATTR_REGCOUNT
	.align		4
        /*0000*/ 	.byte	0x04, 0x2f
        /*0002*/ 	.short	(.L_1 - .L_0)
	.align		4
.L_0:
        /*0004*/ 	.word	index@(_Z6arrAddPfS_S_)
        /*0008*/ 	.word	0x0000000c


	//----- nvinfo : EIATTR_FRAME_SIZE
	.align		4
.L_1:
        /*000c*/ 	.byte	0x04, 0x11
        /*000e*/ 	.short	(.L_3 - .L_2)
	.align		4
.L_2:
        /*0010*/ 	.word	index@(_Z6arrAddPfS_S_)
        /*0014*/ 	.word	0x00000000


	//----- nvinfo : EIATTR_MIN_STACK_SIZE
	.align		4
.L_3:
        /*0018*/ 	.byte	0x04, 0x12
        /*001a*/ 	.short	(.L_5 - .L_4)
	.align		4
.L_4:
        /*001c*/ 	.word	index@(_Z6arrAddPfS_S_)
        /*0020*/ 	.word	0x00000000
.L_5:


//--------------------- .nv.compat                --------------------------
	.section	.nv.compat,"",@"SHT_CUDA_COMPAT_INFO"
	.align	4
        /*0000*/ 	.byte	0x02, 0x09, 0x00, 0x00, 0x02, 0x02, 0x01, 0x00, 0x02, 0x05, 0x05, 0x00, 0x03, 0x07, 0x01, 0x01
        /*0010*/ 	.byte	0x02, 0x03, 0x00, 0x00, 0x02, 0x06, 0x01, 0x00, 0x04, 0x0b, 0x08, 0x00, 0x09, 0x00, 0x00, 0x00
        /*0020*/ 	.byte	0x00, 0x00, 0x00, 0x00


//--------------------- .nv.info._Z6arrAddPfS_S_  --------------------------
	.section	.nv.info._Z6arrAddPfS_S_,"",@"SHT_CUDA_INFO"
	.sectionflags	@""
	.align	4


	//----- nvinfo : EIATTR_CUDA_API_VERSION
	.align		4
        /*0000*/ 	.byte	0x04, 0x37
        /*0002*/ 	.short	(.L_7 - .L_6)
.L_6:
        /*0004*/ 	.word	0x00000082


	//----- nvinfo : EIATTR_KPARAM_INFO
	.align		4
.L_7:
        /*0008*/ 	.byte	0x04, 0x17
        /*000a*/ 	.short	(.L_9 - .L_8)
.L_8:
        /*000c*/ 	.word	0x00000000
        /*0010*/ 	.short	0x0002
        /*0012*/ 	.short	0x0010
        /*0014*/ 	.byte	0x00, 0xf5, 0x21, 0x00


	//----- nvinfo : EIATTR_KPARAM_INFO
	.align		4
.L_9:
        /*0018*/ 	.byte	0x04, 0x17
        /*001a*/ 	.short	(.L_11 - .L_10)
.L_10:
        /*001c*/ 	.word	0x00000000
        /*0020*/ 	.short	0x0001
        /*0022*/ 	.short	0x0008
        /*0024*/ 	.byte	0x00, 0xf5, 0x21, 0x00


	//----- nvinfo : EIATTR_KPARAM_INFO
	.align		4
.L_11:
        /*0028*/ 	.byte	0x04, 0x17
        /*002a*/ 	.short	(.L_13 - .L_12)
.L_12:
        /*002c*/ 	.word	0x00000000
        /*0030*/ 	.short	0x0000
        /*0032*/ 	.short	0x0000
        /*0034*/ 	.byte	0x00, 0xf5, 0x21, 0x00


	//----- nvinfo : EIATTR_SPARSE_MMA_MASK
	.align		4
.L_13:
        /*0038*/ 	.byte	0x03, 0x50
        /*003a*/ 	.short	0x0000


	//----- nvinfo : EIATTR_MAXREG_COUNT
	.align		4
        /*003c*/ 	.byte	0x03, 0x1b
        /*003e*/ 	.short	0x00ff


	//----- nvinfo : EIATTR_MERCURY_ISA_VERSION
	.align		4
        /*0040*/ 	.byte	0x03, 0x5f
        /*0042*/ 	.short	0x0101


	//----- nvinfo : EIATTR_VRC_CTA_INIT_COUNT
	.align		4
        /*0044*/ 	.byte	0x02, 0x4a
	.zero		1
	.zero		1


	//----- nvinfo : EIATTR_EXIT_INSTR_OFFSETS
	.align		4
        /*0048*/ 	.byte	0x04, 0x1c
        /*004a*/ 	.short	(.L_15 - .L_14)


	//   ....[0]....
.L_14:
        /*004c*/ 	.word	0x00000100


	//----- nvinfo : EIATTR_CBANK_PARAM_SIZE
	.align		4
.L_15:
        /*0050*/ 	.byte	0x03, 0x19
        /*0052*/ 	.short	0x0018


	//----- nvinfo : EIATTR_PARAM_CBANK
	.align		4
        /*0054*/ 	.byte	0x04, 0x0a
        /*0056*/ 	.short	(.L_17 - .L_16)
	.align		4
.L_16:
        /*0058*/ 	.word	index@(.nv.constant0._Z6arrAddPfS_S_)
        /*005c*/ 	.short	0x0380
        /*005e*/ 	.short	0x0018


	//----- nvinfo : EIATTR_SW_WAR
	.align		4
.L_17:
        /*0060*/ 	.byte	0x04, 0x36
        /*0062*/ 	.short	(.L_19 - .L_18)
.L_18:
        /*0064*/ 	.word	0x00000008
.L_19:


//--------------------- .nv.callgraph             --------------------------
	.section	.nv.callgraph,"",@"SHT_CUDA_CALLGRAPH"
	.align	4
	.sectionentsize	8
	.align		4
        /*0000*/ 	.word	0x00000000
	.align		4
        /*0004*/ 	.word	0xffffffff
	.align		4
        /*0008*/ 	.word	0x00000000
	.align		4
        /*000c*/ 	.word	0xfffffffe
	.align		4
        /*0010*/ 	.word	0x00000000
	.align		4
        /*0014*/ 	.word	0xfffffffd
	.align		4
        /*0018*/ 	.word	0x00000000
	.align		4
        /*001c*/ 	.word	0xfffffffc


//--------------------- .text._Z6arrAddPfS_S_     --------------------------
	.section	.text._Z6arrAddPfS_S_,"ax",@progbits
	.align	128
        .global         _Z6arrAddPfS_S_
        .type           _Z6arrAddPfS_S_,@function
        .size           _Z6arrAddPfS_S_,(.L_x_1 - _Z6arrAddPfS_S_)
        .other          _Z6arrAddPfS_S_,@"STO_CUDA_ENTRY STV_DEFAULT"
_Z6arrAddPfS_S_:
.text._Z6arrAddPfS_S_:
[----:B------:R-:W-:Y:S01]  /*0000*/  LDC R1, c[0x0][0x37c] ;  /* 0x0000df00ff017b82 */ /* 0x000fe20000000800 */
[----:B------:R-:W0:Y:S07]  /*0010*/  S2R R9, SR_TID.X ;  /* 0x0000000000097919 */ /* 0x000e2e0000002100 */
[----:B------:R-:W0:Y:S01]  /*0020*/  S2UR UR6, SR_CTAID.X ;  /* 0x00000000000679c3 */ /* 0x000e220000002500 */
[----:B------:R-:W1:Y:S07]  /*0030*/  LDCU.64 UR4, c[0x0][0x358] ;  /* 0x00006b00ff0477ac */ /* 0x000e6e0008000a00 */
[----:B------:R-:W0:Y:S08]  /*0040*/  LDC R0, c[0x0][0x360] ;  /* 0x0000d800ff007b82 */ /* 0x000e300000000800 */
[----:B------:R-:W2:Y:S08]  /*0050*/  LDC.64 R2, c[0x0][0x380] ;  /* 0x0000e000ff027b82 */ /* 0x000eb00000000a00 */
[----:B------:R-:W3:Y:S01]  /*0060*/  LDC.64 R4, c[0x0][0x388] ;  /* 0x0000e200ff047b82 */ /* 0x000ee20000000a00 */
[----:B0-----:R-:W-:-:S07]  /*0070*/  IMAD R9, R0, UR6, R9 ;  /* 0x0000000600097c24 */ /* 0x001fce000f8e0209 */
[----:B------:R-:W0:Y:S01]  /*0080*/  LDC.64 R6, c[0x0][0x390] ;  /* 0x0000e400ff067b82 */ /* 0x000e220000000a00 */
[----:B--2---:R-:W-:-:S06]  /*0090*/  IMAD.WIDE R2, R9, 0x4, R2 ;  /* 0x0000000409027825 */ /* 0x004fcc00078e0202 */
[----:B-1----:R-:W2:Y:S01]  /*00a0*/  LDG.E R2, desc[UR4][R2.64] ;  /* 0x0000000402027981 */ /* 0x002ea2000c1e1900 */
[----:B---3--:R-:W-:-:S06]  /*00b0*/  IMAD.WIDE R4, R9, 0x4, R4 ;  /* 0x0000000409047825 */ /* 0x008fcc00078e0204 */
[----:B------:R-:W2:Y:S01]  /*00c0*/  LDG.E R5, desc[UR4][R4.64] ;  /* 0x0000000404057981 */ /* 0x000ea2000c1e1900 */
[----:B0-----:R-:W-:-:S04]  /*00d0*/  IMAD.WIDE R6, R9, 0x4, R6 ;  /* 0x0000000409067825 */ /* 0x001fc800078e0206 */
[----:B--2---:R-:W-:-:S05]  /*00e0*/  FADD R9, R2, R5 ;  /* 0x0000000502097221 */ /* 0x004fca0000000000 */
[----:B------:R-:W-:Y:S01]  /*00f0*/  STG.E desc[UR4][R6.64], R9 ;  /* 0x0000000906007986 */ /* 0x000fe2000c101904 */
[----:B------:R-:W-:Y:S05]  /*0100*/  EXIT ;  /* 0x000000000000794d */ /* 0x000fea0003800000 */
.L_x_0:
[----:B------:R-:W-:-:S00]  /*0110*/  BRA `(.L_x_0) ;  /* 0xfffffffc00fc7947 */ /* 0x000fc0000383ffff */
[----:B------:R-:W-:-:S00]  /*0120*/  NOP ;  /* 0x0000000000007918 */ /* 0x000fc00000000000 */
        /* <DEDUP_REMOVED lines=13> */
.L_x_1:


//--------------------- .nv.shared.reserved.0     --------------------------
	.section	.nv.shared.reserved.0,"aw",@nobits
	.weak		__nv_reservedSMEM_offset_0_alias
	.size		__nv_reservedSMEM_offset_0_alias, 0, 64
	.other		__nv_reservedSMEM_offset_0_alias,@"STO_CUDA_RESERVED_SHARED STV_DEFAULT"
__nv_reservedSMEM_offset_0_alias:
	.zero		0
	.zero		64


//--------------------- .nv.constant0._Z6arrAddPfS_S_ --------------------------
	.section	.nv.constant0._Z6arrAddPfS_S_,"a",@progbits
	.sectionflags	@""
	.align	4
.nv.constant0._Z6arrAddPfS_S_:
	.zero		920


//--------------------- SYMBOLS --------------------------

	.type		.nv.reservedSmem.offset0,@object
	.size		.nv.reservedSmem.offset0,0x4
